	.headerflags	@"EF_CUDA_TEXMODE_UNIFIED EF_CUDA_64BIT_ADDRESS EF_CUDA_ACCELERATORS EF_CUDA_SM90 EF_CUDA_VIRTUAL_SM(EF_CUDA_SM90)"
	.elftype	@"ET_EXEC"


//--------------------- .nv.info                  --------------------------
	.section	.nv.info,"",@"SHT_CUDA_INFO"
	.align	4


	//----- nvinfo : EIATTR_REGCOUNT
	.align		4
        /*0000*/ 	.byte	0x04, 0x2f
        /*0002*/ 	.short	(.L_3 - .L_2)
	.align		4
.L_2:
        /*0004*/ 	.word	index@(triton_poi_fused__native_batch_norm_legit_no_training_silu_8)
        /*0008*/ 	.word	0x00000010


	//----- nvinfo : EIATTR_MIN_STACK_SIZE
	.align		4
.L_3:
        /*000c*/ 	.byte	0x04, 0x12
        /*000e*/ 	.short	(.L_5 - .L_4)
	.align		4
.L_4:
        /*0010*/ 	.word	index@(triton_poi_fused__native_batch_norm_legit_no_training_silu_8)
        /*0014*/ 	.word	0x00000000


	//----- nvinfo : EIATTR_FRAME_SIZE
	.align		4
.L_5:
        /*0018*/ 	.byte	0x04, 0x11
        /*001a*/ 	.short	(.L_7 - .L_6)
	.align		4
.L_6:
        /*001c*/ 	.word	index@(triton_poi_fused__native_batch_norm_legit_no_training_silu_8)
        /*0020*/ 	.word	0x00000000


	//----- nvinfo : EIATTR_MIN_STACK_SIZE
	.align		4
.L_7:
        /*0024*/ 	.byte	0x04, 0x12
        /*0026*/ 	.short	(.L_9 - .L_8)
	.align		4
.L_8:
        /*0028*/ 	.word	index@(triton_poi_fused__native_batch_norm_legit_no_training_silu_8)
        /*002c*/ 	.word	0x00000000
.L_9:


//--------------------- .nv.info.triton_poi_fused__native_batch_norm_legit_no_training_silu_8 --------------------------
	.section	.nv.info.triton_poi_fused__native_batch_norm_legit_no_training_silu_8,"",@"SHT_CUDA_INFO"
	.sectionflags	@""
	.align	4


	//----- nvinfo : EIATTR_CUDA_API_VERSION
	.align		4
        /*0000*/ 	.byte	0x04, 0x37
        /*0002*/ 	.short	(.L_11 - .L_10)
.L_10:
        /*0004*/ 	.word	0x0000007c


	//----- nvinfo : EIATTR_KPARAM_INFO
	.align		4
.L_11:
        /*0008*/ 	.byte	0x04, 0x17
        /*000a*/ 	.short	(.L_13 - .L_12)
.L_12:
        /*000c*/ 	.word	0x00000000
        /*0010*/ 	.short	0x0006
        /*0012*/ 	.short	0x0030
        /*0014*/ 	.byte	0x00, 0xf0, 0x11, 0x00


	//----- nvinfo : EIATTR_KPARAM_INFO
	.align		4
.L_13:
        /*0018*/ 	.byte	0x04, 0x17
        /*001a*/ 	.short	(.L_15 - .L_14)
.L_14:
        /*001c*/ 	.word	0x00000000
        /*0020*/ 	.short	0x0005
        /*0022*/ 	.short	0x0028
        /*0024*/ 	.byte	0x00, 0xf4, 0x21, 0x00


	//----- nvinfo : EIATTR_KPARAM_INFO
	.align		4
.L_15:
        /*0028*/ 	.byte	0x04, 0x17
        /*002a*/ 	.short	(.L_17 - .L_16)
.L_16:
        /*002c*/ 	.word	0x00000000
        /*0030*/ 	.short	0x0004
        /*0032*/ 	.short	0x0020
        /*0034*/ 	.byte	0x00, 0xf4, 0x21, 0x00


	//----- nvinfo : EIATTR_KPARAM_INFO
	.align		4
.L_17:
        /*0038*/ 	.byte	0x04, 0x17
        /*003a*/ 	.short	(.L_19 - .L_18)
.L_18:
        /*003c*/ 	.word	0x00000000
        /*0040*/ 	.short	0x0003
        /*0042*/ 	.short	0x0018
        /*0044*/ 	.byte	0x00, 0xf4, 0x21, 0x00


	//----- nvinfo : EIATTR_KPARAM_INFO
	.align		4
.L_19:
        /*0048*/ 	.byte	0x04, 0x17
        /*004a*/ 	.short	(.L_21 - .L_20)
.L_20:
        /*004c*/ 	.word	0x00000000
        /*0050*/ 	.short	0x0002
        /*0052*/ 	.short	0x0010
        /*0054*/ 	.byte	0x00, 0xf4, 0x21, 0x00


	//----- nvinfo : EIATTR_KPARAM_INFO
	.align		4
.L_21:
        /*0058*/ 	.byte	0x04, 0x17
        /*005a*/ 	.short	(.L_23 - .L_22)
.L_22:
        /*005c*/ 	.word	0x00000000
        /*0060*/ 	.short	0x0001
        /*0062*/ 	.short	0x0008
        /*0064*/ 	.byte	0x00, 0xf4, 0x21, 0x00


	//----- nvinfo : EIATTR_KPARAM_INFO
	.align		4
.L_23:
        /*0068*/ 	.byte	0x04, 0x17
        /*006a*/ 	.short	(.L_25 - .L_24)
.L_24:
        /*006c*/ 	.word	0x00000000
        /*0070*/ 	.short	0x0000
        /*0072*/ 	.short	0x0000
        /*0074*/ 	.byte	0x00, 0xf4, 0x21, 0x00


	//----- nvinfo : EIATTR_SPARSE_MMA_MASK
	.align		4
.L_25:
        /*0078*/ 	.byte	0x03, 0x50
        /*007a*/ 	.short	0x0000


	//----- nvinfo : EIATTR_MAXREG_COUNT
	.align		4
        /*007c*/ 	.byte	0x03, 0x1b
        /*007e*/ 	.short	0x00ff


	//----- nvinfo : EIATTR_EXIT_INSTR_OFFSETS
	.align		4
        /*0080*/ 	.byte	0x04, 0x1c
        /*0082*/ 	.short	(.L_27 - .L_26)


	//   ....[0]....
.L_26:
        /*0084*/ 	.word	0x000004c0


	//----- nvinfo : EIATTR_REQNTID
	.align		4
.L_27:
        /*0088*/ 	.byte	0x04, 0x10
        /*008a*/ 	.short	(.L_29 - .L_28)
.L_28:
        /*008c*/ 	.word	0x00000080
        /*0090*/ 	.word	0x00000001
        /*0094*/ 	.word	0x00000001


	//----- nvinfo : EIATTR_CBANK_PARAM_SIZE
	.align		4
.L_29:
        /*0098*/ 	.byte	0x03, 0x19
        /*009a*/ 	.short	0x0034


	//----- nvinfo : EIATTR_PARAM_CBANK
	.align		4
        /*009c*/ 	.byte	0x04, 0x0a
        /*009e*/ 	.short	(.L_31 - .L_30)
	.align		4
.L_30:
        /*00a0*/ 	.word	index@(.nv.constant0.triton_poi_fused__native_batch_norm_legit_no_training_silu_8)
        /*00a4*/ 	.short	0x0210
        /*00a6*/ 	.short	0x0034


	//----- nvinfo : EIATTR_SW_WAR
	.align		4
.L_31:
        /*00a8*/ 	.byte	0x04, 0x36
        /*00aa*/ 	.short	(.L_33 - .L_32)
.L_32:
        /*00ac*/ 	.word	0x00000008
.L_33:


//--------------------- .nv.callgraph             --------------------------
	.section	.nv.callgraph,"",@"SHT_CUDA_CALLGRAPH"
	.align	4
	.sectionentsize	8
	.align		4
        /*0000*/ 	.word	0x00000000
	.align		4
        /*0004*/ 	.word	0xffffffff
	.align		4
        /*0008*/ 	.word	0x00000000
	.align		4
        /*000c*/ 	.word	0xfffffffe
	.align		4
        /*0010*/ 	.word	0x00000000
	.align		4
        /*0014*/ 	.word	0xfffffffd
	.align		4
        /*0018*/ 	.word	0x00000000
	.align		4
        /*001c*/ 	.word	0xfffffffc


//--------------------- .nv.constant4             --------------------------
	.section	.nv.constant4,"a",@progbits
	.align	8
	.align		8
.nv.constant4:
        /*0000*/ 	.dword	_$_str
	.align		8
        /*0008*/ 	.dword	_$_str_$_2


//--------------------- .text.triton_poi_fused__native_batch_norm_legit_no_training_silu_8 --------------------------
	.section	.text.triton_poi_fused__native_batch_norm_legit_no_training_silu_8,"ax",@progbits
	.align	128
        .global         triton_poi_fused__native_batch_norm_legit_no_training_silu_8
        .type           triton_poi_fused__native_batch_norm_legit_no_training_silu_8,@function
        .size           triton_poi_fused__native_batch_norm_legit_no_training_silu_8,(.L_x_1 - triton_poi_fused__native_batch_norm_legit_no_training_silu_8)
        .other          triton_poi_fused__native_batch_norm_legit_no_training_silu_8,@"STO_CUDA_ENTRY STV_DEFAULT"
triton_poi_fused__native_batch_norm_legit_no_training_silu_8:
.text.triton_poi_fused__native_batch_norm_legit_no_training_silu_8:
[----:B------:R-:W-:Y:S01]  /*0000*/  LDC R1, c[0x0][0x28] ;  /* 0x00000a00ff017b82 */ /* 0x000fe20000000800 */
[----:B------:R-:W1:Y:S07]  /*0010*/  S2R R0, SR_TID.X ;  /* 0x0000000000007919 */ /* 0x000e6e0000002100 */
[----:B------:R-:W2:Y:S01]  /*0020*/  LDC.64 R6, c[0x0][0x228] ;  /* 0x00008a00ff067b82 */ /* 0x000ea20000000a00 */
[----:B------:R-:W-:Y:S01]  /*0030*/  ULDC.64 UR4, c[0x0][0x208] ;  /* 0x0000820000047ab9 */ /* 0x000fe20000000a00 */
[----:B------:R-:W3:Y:S06]  /*0040*/  S2R R5, SR_CTAID.X ;  /* 0x0000000000057919 */ /* 0x000eec0000002500 */
[----:B------:R-:W4:Y:S08]  /*0050*/  LDC.64 R8, c[0x0][0x230] ;  /* 0x00008c00ff087b82 */ /* 0x000f300000000a00 */
[----:B------:R-:W5:Y:S01]  /*0060*/  LDC.64 R10, c[0x0][0x238] ;  /* 0x00008e00ff0a7b82 */ /* 0x000f620000000a00 */
[----:B-1----:R-:W-:-:S02]  /*0070*/  SHF.L.U32 R0, R0, 0x1, RZ ;  /* 0x0000000100007819 */ /* 0x002fc400000006ff */
[----:B---3--:R-:W-:Y:S02]  /*0080*/  SHF.R.S32.HI R3, RZ, 0x17, R5 ;  /* 0x00000017ff037819 */ /* 0x008fe40000011405 */
[----:B------:R-:W-:Y:S02]  /*0090*/  LOP3.LUT R0, R0, 0xfe, RZ, 0xc0, !PT ;  /* 0x000000fe00007812 */ /* 0x000fe400078ec0ff */
[----:B------:R-:W-:Y:S02]  /*00a0*/  SGXT R3, R3, 0x1 ;  /* 0x000000010303781a */ /* 0x000fe40000000200 */
[----:B------:R-:W-:Y:S02]  /*00b0*/  LEA R0, R5, R0, 0x8 ;  /* 0x0000000005007211 */ /* 0x000fe400078e40ff */
[----:B------:R-:W1:Y:S02]  /*00c0*/  LDC.64 R4, c[0x0][0x220] ;  /* 0x00008800ff047b82 */ /* 0x000e640000000a00 */
[----:B------:R-:W-:-:S04]  /*00d0*/  LEA.HI R3, R3, R0, RZ, 0x4 ;  /* 0x0000000003037211 */ /* 0x000fc800078f20ff */
[--C-:B------:R-:W-:Y:S02]  /*00e0*/  SHF.R.S32.HI R2, RZ, 0x4, R3.reuse ;  /* 0x00000004ff027819 */ /* 0x100fe40000011403 */
[----:B------:R-:W-:-:S04]  /*00f0*/  SHF.R.S32.HI R3, RZ, 0x1f, R3 ;  /* 0x0000001fff037819 */ /* 0x000fc80000011403 */
[----:B------:R-:W-:-:S04]  /*0100*/  LEA.HI R3, R3, R2, RZ, 0x6 ;  /* 0x0000000203037211 */ /* 0x000fc800078f30ff */
[----:B------:R-:W-:-:S04]  /*0110*/  LOP3.LUT R3, R3, 0xffffffc0, RZ, 0xc0, !PT ;  /* 0xffffffc003037812 */ /* 0x000fc800078ec0ff */
[----:B------:R-:W-:Y:S02]  /*0120*/  IADD3 R13, R2, -R3, RZ ;  /* 0x80000003020d7210 */ /* 0x000fe40007ffe0ff */
[----:B------:R-:W3:Y:S03]  /*0130*/  LDC.64 R2, c[0x0][0x218] ;  /* 0x00008600ff027b82 */ /* 0x000ee60000000a00 */
[----:B--2---:R-:W-:-:S06]  /*0140*/  IMAD.WIDE R6, R13, 0x4, R6 ;  /* 0x000000040d067825 */ /* 0x004fcc00078e0206 */
[----:B------:R-:W2:Y:S01]  /*0150*/  LDG.E.EL R6, desc[UR4][R6.64] ;  /* 0x0000000406067981 */ /* 0x000ea2000c2e1900 */
[----:B-1----:R-:W-:-:S04]  /*0160*/  IMAD.WIDE R4, R13, 0x4, R4 ;  /* 0x000000040d047825 */ /* 0x002fc800078e0204 */
[C---:B----4-:R-:W-:Y:S02]  /*0170*/  IMAD.WIDE R8, R13.reuse, 0x4, R8 ;  /* 0x000000040d087825 */ /* 0x050fe400078e0208 */
[----:B------:R-:W4:Y:S02]  /*0180*/  LDG.E.EL R4, desc[UR4][R4.64] ;  /* 0x0000000404047981 */ /* 0x000f24000c2e1900 */
[----:B-----5:R-:W-:Y:S02]  /*0190*/  IMAD.WIDE R10, R13, 0x4, R10 ;  /* 0x000000040d0a7825 */ /* 0x020fe400078e020a */
[----:B------:R-:W5:Y:S02]  /*01a0*/  LDG.E.EL R8, desc[UR4][R8.64] ;  /* 0x0000000408087981 */ /* 0x000f64000c2e1900 */
[----:B---3--:R-:W-:Y:S02]  /*01b0*/  IMAD.WIDE R2, R0, 0x4, R2 ;  /* 0x0000000400027825 */ /* 0x008fe400078e0202 */
[----:B------:R-:W5:Y:S04]  /*01c0*/  LDG.E.EL R11, desc[UR4][R10.64] ;  /* 0x000000040a0b7981 */ /* 0x000f68000c2e1900 */
[----:B------:R-:W4:Y:S01]  /*01d0*/  LDG.E.64 R2, desc[UR4][R2.64] ;  /* 0x0000000402027981 */ /* 0x000f22000c1e1b00 */
[----:B------:R-:W-:Y:S01]  /*01e0*/  HFMA2.MMA R13, -RZ, RZ, 1.625, 0 ;  /* 0x3e800000ff0d7435 */ /* 0x000fe200000001ff */
[----:B--2---:R-:W-:-:S04]  /*01f0*/  FADD R6, R6, 9.9999997473787516356e-06 ;  /* 0x3727c5ac06067421 */ /* 0x004fc80000000000 */
[----:B------:R-:W1:Y:S02]  /*0200*/  MUFU.SQRT R7, R6 ;  /* 0x0000000600077308 */ /* 0x000e640000002000 */
[C---:B-1----:R-:W-:Y:S02]  /*0210*/  FSETP.GT.AND P0, PT, R7.reuse, 8.50705917302346158658e+37, PT ;  /* 0x7e8000000700780b */ /* 0x042fe40003f04000 */
[----:B------:R-:W-:-:S11]  /*0220*/  FSETP.GEU.AND P1, PT, R7, 1.175494350822287508e-38, PT ;  /* 0x008000000700780b */ /* 0x000fd60003f2e000 */
[----:B------:R-:W-:-:S04]  /*0230*/  @P0 FMUL R7, R7, 0.25 ;  /* 0x3e80000007070820 */ /* 0x000fc80000400000 */
[----:B------:R-:W-:-:S06]  /*0240*/  @!P1 FMUL R7, R7, 16777216 ;  /* 0x4b80000007079820 */ /* 0x000fcc0000400000 */
[----:B------:R-:W1:Y:S01]  /*0250*/  MUFU.RCP R7, R7 ;  /* 0x0000000700077308 */ /* 0x000e620000001000 */
[----:B------:R-:W-:Y:S01]  /*0260*/  FSEL R12, R13, 1, P0 ;  /* 0x3f8000000d0c7808 */ /* 0x000fe20000000000 */
[----:B----4-:R-:W-:-:S04]  /*0270*/  FADD R2, R2, -R4 ;  /* 0x8000000402027221 */ /* 0x010fc80000000000 */
[----:B------:R-:W-:Y:S01]  /*0280*/  @!P1 FMUL R12, R12, 16777216 ;  /* 0x4b8000000c0c9820 */ /* 0x000fe20000400000 */
[----:B------:R-:W-:-:S03]  /*0290*/  FADD R3, R3, -R4 ;  /* 0x8000000403037221 */ /* 0x000fc60000000000 */
[----:B-1----:R-:W-:-:S04]  /*02a0*/  FMUL R12, R7, R12 ;  /* 0x0000000c070c7220 */ /* 0x002fc80000400000 */
[-C--:B------:R-:W-:Y:S01]  /*02b0*/  FMUL R2, R2, R12.reuse ;  /* 0x0000000c02027220 */ /* 0x080fe20000400000 */
[----:B------:R-:W-:-:S03]  /*02c0*/  FMUL R12, R3, R12 ;  /* 0x0000000c030c7220 */ /* 0x000fc60000400000 */
[C-C-:B-----5:R-:W-:Y:S01]  /*02d0*/  FFMA R4, R8.reuse, R2, R11.reuse ;  /* 0x0000000208047223 */ /* 0x160fe2000000000b */
[----:B------:R-:W-:-:S03]  /*02e0*/  FFMA R12, R8, R12, R11 ;  /* 0x0000000c080c7223 */ /* 0x000fc6000000000b */
[----:B------:R-:W-:-:S04]  /*02f0*/  FADD R2, RZ, -R4 ;  /* 0x80000004ff027221 */ /* 0x000fc80000000000 */
[----:B------:R-:W-:Y:S01]  /*0300*/  FMUL R3, R2, 1.4426950216293334961 ;  /* 0x3fb8aa3b02037820 */ /* 0x000fe20000400000 */
[----:B------:R-:W-:-:S04]  /*0310*/  FADD R2, RZ, -R12 ;  /* 0x8000000cff027221 */ /* 0x000fc80000000000 */
[----:B------:R-:W-:Y:S01]  /*0320*/  FMUL R5, R2, 1.4426950216293334961 ;  /* 0x3fb8aa3b02057820 */ /* 0x000fe20000400000 */
[----:B------:R-:W-:-:S04]  /*0330*/  FSETP.GEU.AND P0, PT, R3, -126, PT ;  /* 0xc2fc00000300780b */ /* 0x000fc80003f0e000 */
[----:B------:R-:W-:-:S09]  /*0340*/  FSETP.GEU.AND P1, PT, R5, -126, PT ;  /* 0xc2fc00000500780b */ /* 0x000fd20003f2e000 */
[----:B------:R-:W-:-:S04]  /*0350*/  @!P0 FMUL R3, R3, 0.5 ;  /* 0x3f00000003038820 */ /* 0x000fc80000400000 */
[----:B------:R-:W-:Y:S01]  /*0360*/  @!P1 FMUL R5, R5, 0.5 ;  /* 0x3f00000005059820 */ /* 0x000fe20000400000 */
[----:B------:R-:W1:Y:S08]  /*0370*/  MUFU.EX2 R2, R3 ;  /* 0x0000000300027308 */ /* 0x000e700000000800 */
[----:B------:R-:W2:Y:S01]  /*0380*/  MUFU.EX2 R6, R5 ;  /* 0x0000000500067308 */ /* 0x000ea20000000800 */
[----:B-1----:R-:W-:-:S04]  /*0390*/  @!P0 FMUL R2, R2, R2 ;  /* 0x0000000202028220 */ /* 0x002fc80000400000 */
[----:B------:R-:W-:Y:S02]  /*03a0*/  FADD R7, R2, 1 ;  /* 0x3f80000002077421 */ /* 0x000fe40000000000 */
[----:B------:R-:W1:Y:S01]  /*03b0*/  LDC.64 R2, c[0x0][0x210] ;  /* 0x00008400ff027b82 */ /* 0x000e620000000a00 */
[----:B--2---:R-:W-:-:S04]  /*03c0*/  @!P1 FMUL R6, R6, R6 ;  /* 0x0000000606069220 */ /* 0x004fc80000400000 */
[----:B------:R-:W-:Y:S01]  /*03d0*/  FADD R6, R6, 1 ;  /* 0x3f80000006067421 */ /* 0x000fe20000000000 */
[----:B------:R-:W-:-:S04]  /*03e0*/  FSETP.GT.AND P0, PT, R7, 8.50705917302346158658e+37, PT ;  /* 0x7e8000000700780b */ /* 0x000fc80003f04000 */
[----:B------:R-:W-:-:S09]  /*03f0*/  FSETP.GT.AND P1, PT, R6, 8.50705917302346158658e+37, PT ;  /* 0x7e8000000600780b */ /* 0x000fd20003f24000 */
[----:B------:R-:W-:-:S04]  /*0400*/  @P0 FMUL R7, R7, 0.25 ;  /* 0x3e80000007070820 */ /* 0x000fc80000400000 */
[----:B------:R-:W-:Y:S02]  /*0410*/  @P1 FMUL R6, R6, 0.25 ;  /* 0x3e80000006061820 */ /* 0x000fe40000400000 */
[----:B------:R-:W2:Y:S08]  /*0420*/  MUFU.RCP R7, R7 ;  /* 0x0000000700077308 */ /* 0x000eb00000001000 */
[----:B------:R-:W3:Y:S01]  /*0430*/  MUFU.RCP R6, R6 ;  /* 0x0000000600067308 */ /* 0x000ee20000001000 */
[----:B------:R-:W-:-:S02]  /*0440*/  FSEL R8, R13, 1, P0 ;  /* 0x3f8000000d087808 */ /* 0x000fc40000000000 */
[----:B------:R-:W-:-:S03]  /*0450*/  FSEL R9, R13, 1, P1 ;  /* 0x3f8000000d097808 */ /* 0x000fc60000800000 */
[----:B--2---:R-:W-:Y:S01]  /*0460*/  FMUL R5, R7, R8 ;  /* 0x0000000807057220 */ /* 0x004fe20000400000 */
[----:B-1----:R-:W-:-:S04]  /*0470*/  IMAD.WIDE R2, R0, 0x4, R2 ;  /* 0x0000000400027825 */ /* 0x002fc800078e0202 */
[----:B------:R-:W-:Y:S01]  /*0480*/  FMUL R8, R4, R5 ;  /* 0x0000000504087220 */ /* 0x000fe20000400000 */
[----:B---3--:R-:W-:-:S04]  /*0490*/  FMUL R9, R6, R9 ;  /* 0x0000000906097220 */ /* 0x008fc80000400000 */
[----:B------:R-:W-:-:S05]  /*04a0*/  FMUL R9, R12, R9 ;  /* 0x000000090c097220 */ /* 0x000fca0000400000 */
[----:B------:R-:W-:Y:S01]  /*04b0*/  STG.E.64 desc[UR4][R2.64], R8 ;  /* 0x0000000802007986 */ /* 0x000fe2000c101b04 */
[----:B------:R-:W-:Y:S05]  /*04c0*/  EXIT ;  /* 0x000000000000794d */ /* 0x000fea0003800000 */
.L_x_0:
[----:B------:R-:W-:-:S00]  /*04d0*/  BRA `(.L_x_0) ;  /* 0xfffffffc00fc7947 */ /* 0x000fc0000383ffff */
[----:B------:R-:W-:-:S00]  /*04e0*/  NOP ;  /* 0x0000000000007918 */ /* 0x000fc00000000000 */
        /* <DEDUP_REMOVED lines=9> */
.L_x_1:


//--------------------- .nv.global.init           --------------------------
	.section	.nv.global.init,"aw",@progbits
.nv.global.init:
	.type		_$_str,@object
	.size		_$_str,(_$_str_$_2 - _$_str)
_$_str:
        /*0000*/ 	.byte	0x5f, 0x5f, 0x43, 0x55, 0x44, 0x41, 0x5f, 0x46, 0x54, 0x5a, 0x00
	.type		_$_str_$_2,@object
	.size		_$_str_$_2,(.L_1 - _$_str_$_2)
_$_str_$_2:
        /*000b*/ 	.byte	0x5f, 0x5f, 0x43, 0x55, 0x44, 0x41, 0x5f, 0x50, 0x52, 0x45, 0x43, 0x5f, 0x53, 0x51, 0x52, 0x54
        /*001b*/ 	.byte	0x00
.L_1:


//--------------------- .nv.constant0.triton_poi_fused__native_batch_norm_legit_no_training_silu_8 --------------------------
	.section	.nv.constant0.triton_poi_fused__native_batch_norm_legit_no_training_silu_8,"a",@progbits
	.sectionflags	@""
	.align	4
.nv.constant0.triton_poi_fused__native_batch_norm_legit_no_training_silu_8:
	.zero		580
